	.headerflags	@"EF_CUDA_TEXMODE_UNIFIED EF_CUDA_64BIT_ADDRESS EF_CUDA_ACCELERATORS EF_CUDA_SM90 EF_CUDA_VIRTUAL_SM(EF_CUDA_SM90)"
	.elftype	@"ET_EXEC"


//--------------------- .nv.info                  --------------------------
	.section	.nv.info,"",@"SHT_CUDA_INFO"
	.align	4


	//----- nvinfo : EIATTR_REGCOUNT
	.align		4
        /*0000*/ 	.byte	0x04, 0x2f
        /*0002*/ 	.short	(.L_1 - .L_0)
	.align		4
.L_0:
        /*0004*/ 	.word	index@(triton_poi_fused_convolution_leaky_relu_16)
        /*0008*/ 	.word	0x0000000c


	//----- nvinfo : EIATTR_MIN_STACK_SIZE
	.align		4
.L_1:
        /*000c*/ 	.byte	0x04, 0x12
        /*000e*/ 	.short	(.L_3 - .L_2)
	.align		4
.L_2:
        /*0010*/ 	.word	index@(triton_poi_fused_convolution_leaky_relu_16)
        /*0014*/ 	.word	0x00000000


	//----- nvinfo : EIATTR_FRAME_SIZE
	.align		4
.L_3:
        /*0018*/ 	.byte	0x04, 0x11
        /*001a*/ 	.short	(.L_5 - .L_4)
	.align		4
.L_4:
        /*001c*/ 	.word	index@(triton_poi_fused_convolution_leaky_relu_16)
        /*0020*/ 	.word	0x00000000


	//----- nvinfo : EIATTR_MIN_STACK_SIZE
	.align		4
.L_5:
        /*0024*/ 	.byte	0x04, 0x12
        /*0026*/ 	.short	(.L_7 - .L_6)
	.align		4
.L_6:
        /*0028*/ 	.word	index@(triton_poi_fused_convolution_leaky_relu_16)
        /*002c*/ 	.word	0x00000000
.L_7:


//--------------------- .nv.info.triton_poi_fused_convolution_leaky_relu_16 --------------------------
	.section	.nv.info.triton_poi_fused_convolution_leaky_relu_16,"",@"SHT_CUDA_INFO"
	.sectionflags	@""
	.align	4


	//----- nvinfo : EIATTR_CUDA_API_VERSION
	.align		4
        /*0000*/ 	.byte	0x04, 0x37
        /*0002*/ 	.short	(.L_9 - .L_8)
.L_8:
        /*0004*/ 	.word	0x0000007c


	//----- nvinfo : EIATTR_KPARAM_INFO
	.align		4
.L_9:
        /*0008*/ 	.byte	0x04, 0x17
        /*000a*/ 	.short	(.L_11 - .L_10)
.L_10:
        /*000c*/ 	.word	0x00000000
        /*0010*/ 	.short	0x0003
        /*0012*/ 	.short	0x0018
        /*0014*/ 	.byte	0x00, 0xf0, 0x11, 0x00


	//----- nvinfo : EIATTR_KPARAM_INFO
	.align		4
.L_11:
        /*0018*/ 	.byte	0x04, 0x17
        /*001a*/ 	.short	(.L_13 - .L_12)
.L_12:
        /*001c*/ 	.word	0x00000000
        /*0020*/ 	.short	0x0002
        /*0022*/ 	.short	0x0010
        /*0024*/ 	.byte	0x00, 0xf4, 0x21, 0x00


	//----- nvinfo : EIATTR_KPARAM_INFO
	.align		4
.L_13:
        /*0028*/ 	.byte	0x04, 0x17
        /*002a*/ 	.short	(.L_15 - .L_14)
.L_14:
        /*002c*/ 	.word	0x00000000
        /*0030*/ 	.short	0x0001
        /*0032*/ 	.short	0x0008
        /*0034*/ 	.byte	0x00, 0xf4, 0x21, 0x00


	//----- nvinfo : EIATTR_KPARAM_INFO
	.align		4
.L_15:
        /*0038*/ 	.byte	0x04, 0x17
        /*003a*/ 	.short	(.L_17 - .L_16)
.L_16:
        /*003c*/ 	.word	0x00000000
        /*0040*/ 	.short	0x0000
        /*0042*/ 	.short	0x0000
        /*0044*/ 	.byte	0x00, 0xf4, 0x21, 0x00


	//----- nvinfo : EIATTR_SPARSE_MMA_MASK
	.align		4
.L_17:
        /*0048*/ 	.byte	0x03, 0x50
        /*004a*/ 	.short	0x0000


	//----- nvinfo : EIATTR_MAXREG_COUNT
	.align		4
        /*004c*/ 	.byte	0x03, 0x1b
        /*004e*/ 	.short	0x00ff


	//----- nvinfo : EIATTR_EXIT_INSTR_OFFSETS
	.align		4
        /*0050*/ 	.byte	0x04, 0x1c
        /*0052*/ 	.short	(.L_19 - .L_18)


	//   ....[0]....
.L_18:
        /*0054*/ 	.word	0x000001e0


	//----- nvinfo : EIATTR_REQNTID
	.align		4
.L_19:
        /*0058*/ 	.byte	0x04, 0x10
        /*005a*/ 	.short	(.L_21 - .L_20)
.L_20:
        /*005c*/ 	.word	0x00000080
        /*0060*/ 	.word	0x00000001
        /*0064*/ 	.word	0x00000001


	//----- nvinfo : EIATTR_CBANK_PARAM_SIZE
	.align		4
.L_21:
        /*0068*/ 	.byte	0x03, 0x19
        /*006a*/ 	.short	0x001c


	//----- nvinfo : EIATTR_PARAM_CBANK
	.align		4
        /*006c*/ 	.byte	0x04, 0x0a
        /*006e*/ 	.short	(.L_23 - .L_22)
	.align		4
.L_22:
        /*0070*/ 	.word	index@(.nv.constant0.triton_poi_fused_convolution_leaky_relu_16)
        /*0074*/ 	.short	0x0210
        /*0076*/ 	.short	0x001c


	//----- nvinfo : EIATTR_SW_WAR
	.align		4
.L_23:
        /*0078*/ 	.byte	0x04, 0x36
        /*007a*/ 	.short	(.L_25 - .L_24)
.L_24:
        /*007c*/ 	.word	0x00000008
.L_25:


//--------------------- .nv.callgraph             --------------------------
	.section	.nv.callgraph,"",@"SHT_CUDA_CALLGRAPH"
	.align	4
	.sectionentsize	8
	.align		4
        /*0000*/ 	.word	0x00000000
	.align		4
        /*0004*/ 	.word	0xffffffff
	.align		4
        /*0008*/ 	.word	0x00000000
	.align		4
        /*000c*/ 	.word	0xfffffffe
	.align		4
        /*0010*/ 	.word	0x00000000
	.align		4
        /*0014*/ 	.word	0xfffffffd
	.align		4
        /*0018*/ 	.word	0x00000000
	.align		4
        /*001c*/ 	.word	0xfffffffc


//--------------------- .text.triton_poi_fused_convolution_leaky_relu_16 --------------------------
	.section	.text.triton_poi_fused_convolution_leaky_relu_16,"ax",@progbits
	.align	128
        .global         triton_poi_fused_convolution_leaky_relu_16
        .type           triton_poi_fused_convolution_leaky_relu_16,@function
        .size           triton_poi_fused_convolution_leaky_relu_16,(.L_x_1 - triton_poi_fused_convolution_leaky_relu_16)
        .other          triton_poi_fused_convolution_leaky_relu_16,@"STO_CUDA_ENTRY STV_DEFAULT"
triton_poi_fused_convolution_leaky_relu_16:
.text.triton_poi_fused_convolution_leaky_relu_16:
[----:B------:R-:W-:Y:S01]  /*0000*/  LDC R1, c[0x0][0x28] ;  /* 0x00000a00ff017b82 */ /* 0x000fe20000000800 */
[----:B------:R-:W1:Y:S07]  /*0010*/  S2R R0, SR_TID.X ;  /* 0x0000000000007919 */ /* 0x000e6e0000002100 */
[----:B------:R-:W2:Y:S01]  /*0020*/  LDC.64 R2, c[0x0][0x210] ;  /* 0x00008400ff027b82 */ /* 0x000ea20000000a00 */
[----:B------:R-:W-:Y:S01]  /*0030*/  ULDC.64 UR4, c[0x0][0x208] ;  /* 0x0000820000047ab9 */ /* 0x000fe20000000a00 */
[----:B------:R-:W-:Y:S01]  /*0040*/  ULDC.64 UR6, c[0x0][0x220] ;  /* 0x0000880000067ab9 */ /* 0x000fe20000000a00 */
[----:B------:R-:W3:Y:S05]  /*0050*/  S2R R7, SR_CTAID.X ;  /* 0x0000000000077919 */ /* 0x000eea0000002500 */
[----:B------:R-:W4:Y:S01]  /*0060*/  LDC.64 R4, c[0x0][0x218] ;  /* 0x00008600ff047b82 */ /* 0x000f220000000a00 */
[----:B-1----:R-:W-:Y:S01]  /*0070*/  IMAD.SHL.U32 R0, R0, 0x2, RZ ;  /* 0x0000000200007824 */ /* 0x002fe200078e00ff */
[----:B---3--:R-:W-:-:S04]  /*0080*/  SHF.R.S32.HI R6, RZ, 0x17, R7 ;  /* 0x00000017ff067819 */ /* 0x008fc80000011407 */
[----:B------:R-:W-:Y:S02]  /*0090*/  LOP3.LUT R0, R0, 0xfe, RZ, 0xc0, !PT ;  /* 0x000000fe00007812 */ /* 0x000fe400078ec0ff */
[----:B------:R-:W-:-:S03]  /*00a0*/  SGXT R6, R6, 0x1 ;  /* 0x000000010606781a */ /* 0x000fc60000000200 */
[----:B------:R-:W-:-:S04]  /*00b0*/  IMAD R7, R7, 0x100, R0 ;  /* 0x0000010007077824 */ /* 0x000fc800078e0200 */
[----:B--2---:R-:W-:Y:S01]  /*00c0*/  IMAD.WIDE R2, R7, 0x4, R2 ;  /* 0x0000000407027825 */ /* 0x004fe200078e0202 */
[----:B------:R-:W-:-:S04]  /*00d0*/  LEA.HI R6, R6, R7, RZ, 0x4 ;  /* 0x0000000706067211 */ /* 0x000fc800078f20ff */
[--C-:B------:R-:W-:Y:S01]  /*00e0*/  SHF.R.S32.HI R0, RZ, 0x4, R6.reuse ;  /* 0x00000004ff007819 */ /* 0x100fe20000011406 */
[----:B------:R-:W2:Y:S01]  /*00f0*/  LDG.E.64 R2, desc[UR4][R2.64] ;  /* 0x0000000402027981 */ /* 0x000ea2000c1e1b00 */
[----:B------:R-:W-:-:S04]  /*0100*/  SHF.R.S32.HI R9, RZ, 0x1f, R6 ;  /* 0x0000001fff097819 */ /* 0x000fc80000011406 */
[----:B------:R-:W-:-:S04]  /*0110*/  LEA.HI R9, R9, R0, RZ, 0x9 ;  /* 0x0000000009097211 */ /* 0x000fc800078f48ff */
[----:B------:R-:W-:-:S05]  /*0120*/  LOP3.LUT R9, R9, 0xfffffe00, RZ, 0xc0, !PT ;  /* 0xfffffe0009097812 */ /* 0x000fca00078ec0ff */
[----:B------:R-:W-:-:S04]  /*0130*/  IMAD.IADD R9, R0, 0x1, -R9 ;  /* 0x0000000100097824 */ /* 0x000fc800078e0a09 */
[----:B----4-:R-:W-:-:S06]  /*0140*/  IMAD.WIDE R4, R9, 0x4, R4 ;  /* 0x0000000409047825 */ /* 0x010fcc00078e0204 */
[----:B------:R-:W2:Y:S01]  /*0150*/  LDG.E.EL R4, desc[UR4][R4.64] ;  /* 0x0000000404047981 */ /* 0x000ea2000c2e1900 */
[----:B------:R-:W-:-:S04]  /*0160*/  IADD3 R6, P2, R7, UR6, RZ ;  /* 0x0000000607067c10 */ /* 0x000fc8000ff5e0ff */
[----:B------:R-:W-:Y:S02]  /*0170*/  LEA.HI.X.SX32 R7, R7, UR7, 0x1, P2 ;  /* 0x0000000707077c11 */ /* 0x000fe400090f0eff */
[-C--:B--2---:R-:W-:Y:S02]  /*0180*/  FSETP.GT.AND P1, PT, R2, -R4.reuse, PT ;  /* 0x800000040200720b */ /* 0x084fe40003f24000 */
[----:B------:R-:W-:Y:S02]  /*0190*/  FSETP.GT.AND P0, PT, R3, -R4, PT ;  /* 0x800000040300720b */ /* 0x000fe40003f04000 */
[----:B------:R-:W-:Y:S02]  /*01a0*/  SEL R0, RZ, 0x1, !P1 ;  /* 0x00000001ff007807 */ /* 0x000fe40004800000 */
[----:B------:R-:W-:-:S05]  /*01b0*/  SEL R9, RZ, 0x100, !P0 ;  /* 0x00000100ff097807 */ /* 0x000fca0004000000 */
[----:B------:R-:W-:-:S05]  /*01c0*/  IMAD.IADD R9, R0, 0x1, R9 ;  /* 0x0000000100097824 */ /* 0x000fca00078e0209 */
[----:B------:R-:W-:Y:S01]  /*01d0*/  STG.E.U16 desc[UR4][R6.64], R9 ;  /* 0x0000000906007986 */ /* 0x000fe2000c101504 */
[----:B------:R-:W-:Y:S05]  /*01e0*/  EXIT ;  /* 0x000000000000794d */ /* 0x000fea0003800000 */
.L_x_0:
[----:B------:R-:W-:-:S00]  /*01f0*/  BRA `(.L_x_0) ;  /* 0xfffffffc00fc7947 */ /* 0x000fc0000383ffff */
[----:B------:R-:W-:-:S00]  /*0200*/  NOP ;  /* 0x0000000000007918 */ /* 0x000fc00000000000 */
[----:B------:R-:W-:-:S00]  /*0210*/  NOP ;  /* 0x0000000000007918 */ /* 0x000fc00000000000 */
[----:B------:R-:W-:-:S00]  /*0220*/  NOP ;  /* 0x0000000000007918 */ /* 0x000fc00000000000 */
[----:B------:R-:W-:-:S00]  /*0230*/  NOP ;  /* 0x0000000000007918 */ /* 0x000fc00000000000 */
[----:B------:R-:W-:-:S00]  /*0240*/  NOP ;  /* 0x0000000000007918 */ /* 0x000fc00000000000 */
[----:B------:R-:W-:-:S00]  /*0250*/  NOP ;  /* 0x0000000000007918 */ /* 0x000fc00000000000 */
[----:B------:R-:W-:-:S00]  /*0260*/  NOP ;  /* 0x0000000000007918 */ /* 0x000fc00000000000 */
[----:B------:R-:W-:-:S00]  /*0270*/  NOP ;  /* 0x0000000000007918 */ /* 0x000fc00000000000 */
.L_x_1:


//--------------------- .nv.constant0.triton_poi_fused_convolution_leaky_relu_16 --------------------------
	.section	.nv.constant0.triton_poi_fused_convolution_leaky_relu_16,"a",@progbits
	.sectionflags	@""
	.align	4
.nv.constant0.triton_poi_fused_convolution_leaky_relu_16:
	.zero		556
